	.headerflags	@"EF_CUDA_TEXMODE_UNIFIED EF_CUDA_64BIT_ADDRESS EF_CUDA_ACCELERATORS EF_CUDA_SM90 EF_CUDA_VIRTUAL_SM(EF_CUDA_SM90)"
	.elftype	@"ET_EXEC"


//--------------------- .nv.info                  --------------------------
	.section	.nv.info,"",@"SHT_CUDA_INFO"
	.align	4


	//----- nvinfo : EIATTR_REGCOUNT
	.align		4
        /*0000*/ 	.byte	0x04, 0x2f
        /*0002*/ 	.short	(.L_3 - .L_2)
	.align		4
.L_2:
        /*0004*/ 	.word	index@(triton_poi_fused__native_batch_norm_legit_no_training_relu_25)
        /*0008*/ 	.word	0x00000012


	//----- nvinfo : EIATTR_MIN_STACK_SIZE
	.align		4
.L_3:
        /*000c*/ 	.byte	0x04, 0x12
        /*000e*/ 	.short	(.L_5 - .L_4)
	.align		4
.L_4:
        /*0010*/ 	.word	index@(triton_poi_fused__native_batch_norm_legit_no_training_relu_25)
        /*0014*/ 	.word	0x00000000


	//----- nvinfo : EIATTR_FRAME_SIZE
	.align		4
.L_5:
        /*0018*/ 	.byte	0x04, 0x11
        /*001a*/ 	.short	(.L_7 - .L_6)
	.align		4
.L_6:
        /*001c*/ 	.word	index@(triton_poi_fused__native_batch_norm_legit_no_training_relu_25)
        /*0020*/ 	.word	0x00000000


	//----- nvinfo : EIATTR_MIN_STACK_SIZE
	.align		4
.L_7:
        /*0024*/ 	.byte	0x04, 0x12
        /*0026*/ 	.short	(.L_9 - .L_8)
	.align		4
.L_8:
        /*0028*/ 	.word	index@(triton_poi_fused__native_batch_norm_legit_no_training_relu_25)
        /*002c*/ 	.word	0x00000000
.L_9:


//--------------------- .nv.info.triton_poi_fused__native_batch_norm_legit_no_training_relu_25 --------------------------
	.section	.nv.info.triton_poi_fused__native_batch_norm_legit_no_training_relu_25,"",@"SHT_CUDA_INFO"
	.sectionflags	@""
	.align	4


	//----- nvinfo : EIATTR_CUDA_API_VERSION
	.align		4
        /*0000*/ 	.byte	0x04, 0x37
        /*0002*/ 	.short	(.L_11 - .L_10)
.L_10:
        /*0004*/ 	.word	0x0000007c


	//----- nvinfo : EIATTR_KPARAM_INFO
	.align		4
.L_11:
        /*0008*/ 	.byte	0x04, 0x17
        /*000a*/ 	.short	(.L_13 - .L_12)
.L_12:
        /*000c*/ 	.word	0x00000000
        /*0010*/ 	.short	0x0006
        /*0012*/ 	.short	0x0030
        /*0014*/ 	.byte	0x00, 0xf0, 0x11, 0x00


	//----- nvinfo : EIATTR_KPARAM_INFO
	.align		4
.L_13:
        /*0018*/ 	.byte	0x04, 0x17
        /*001a*/ 	.short	(.L_15 - .L_14)
.L_14:
        /*001c*/ 	.word	0x00000000
        /*0020*/ 	.short	0x0005
        /*0022*/ 	.short	0x0028
        /*0024*/ 	.byte	0x00, 0xf4, 0x21, 0x00


	//----- nvinfo : EIATTR_KPARAM_INFO
	.align		4
.L_15:
        /*0028*/ 	.byte	0x04, 0x17
        /*002a*/ 	.short	(.L_17 - .L_16)
.L_16:
        /*002c*/ 	.word	0x00000000
        /*0030*/ 	.short	0x0004
        /*0032*/ 	.short	0x0020
        /*0034*/ 	.byte	0x00, 0xf4, 0x21, 0x00


	//----- nvinfo : EIATTR_KPARAM_INFO
	.align		4
.L_17:
        /*0038*/ 	.byte	0x04, 0x17
        /*003a*/ 	.short	(.L_19 - .L_18)
.L_18:
        /*003c*/ 	.word	0x00000000
        /*0040*/ 	.short	0x0003
        /*0042*/ 	.short	0x0018
        /*0044*/ 	.byte	0x00, 0xf4, 0x21, 0x00


	//----- nvinfo : EIATTR_KPARAM_INFO
	.align		4
.L_19:
        /*0048*/ 	.byte	0x04, 0x17
        /*004a*/ 	.short	(.L_21 - .L_20)
.L_20:
        /*004c*/ 	.word	0x00000000
        /*0050*/ 	.short	0x0002
        /*0052*/ 	.short	0x0010
        /*0054*/ 	.byte	0x00, 0xf4, 0x21, 0x00


	//----- nvinfo : EIATTR_KPARAM_INFO
	.align		4
.L_21:
        /*0058*/ 	.byte	0x04, 0x17
        /*005a*/ 	.short	(.L_23 - .L_22)
.L_22:
        /*005c*/ 	.word	0x00000000
        /*0060*/ 	.short	0x0001
        /*0062*/ 	.short	0x0008
        /*0064*/ 	.byte	0x00, 0xf4, 0x21, 0x00


	//----- nvinfo : EIATTR_KPARAM_INFO
	.align		4
.L_23:
        /*0068*/ 	.byte	0x04, 0x17
        /*006a*/ 	.short	(.L_25 - .L_24)
.L_24:
        /*006c*/ 	.word	0x00000000
        /*0070*/ 	.short	0x0000
        /*0072*/ 	.short	0x0000
        /*0074*/ 	.byte	0x00, 0xf4, 0x21, 0x00


	//----- nvinfo : EIATTR_SPARSE_MMA_MASK
	.align		4
.L_25:
        /*0078*/ 	.byte	0x03, 0x50
        /*007a*/ 	.short	0x0000


	//----- nvinfo : EIATTR_MAXREG_COUNT
	.align		4
        /*007c*/ 	.byte	0x03, 0x1b
        /*007e*/ 	.short	0x00ff


	//----- nvinfo : EIATTR_EXIT_INSTR_OFFSETS
	.align		4
        /*0080*/ 	.byte	0x04, 0x1c
        /*0082*/ 	.short	(.L_27 - .L_26)


	//   ....[0]....
.L_26:
        /*0084*/ 	.word	0x000002f0


	//   ....[1]....
        /*0088*/ 	.word	0x00000310


	//----- nvinfo : EIATTR_REQNTID
	.align		4
.L_27:
        /*008c*/ 	.byte	0x04, 0x10
        /*008e*/ 	.short	(.L_29 - .L_28)
.L_28:
        /*0090*/ 	.word	0x00000080
        /*0094*/ 	.word	0x00000001
        /*0098*/ 	.word	0x00000001


	//----- nvinfo : EIATTR_CBANK_PARAM_SIZE
	.align		4
.L_29:
        /*009c*/ 	.byte	0x03, 0x19
        /*009e*/ 	.short	0x0034


	//----- nvinfo : EIATTR_PARAM_CBANK
	.align		4
        /*00a0*/ 	.byte	0x04, 0x0a
        /*00a2*/ 	.short	(.L_31 - .L_30)
	.align		4
.L_30:
        /*00a4*/ 	.word	index@(.nv.constant0.triton_poi_fused__native_batch_norm_legit_no_training_relu_25)
        /*00a8*/ 	.short	0x0210
        /*00aa*/ 	.short	0x0034


	//----- nvinfo : EIATTR_SW_WAR
	.align		4
.L_31:
        /*00ac*/ 	.byte	0x04, 0x36
        /*00ae*/ 	.short	(.L_33 - .L_32)
.L_32:
        /*00b0*/ 	.word	0x00000008
.L_33:


//--------------------- .nv.callgraph             --------------------------
	.section	.nv.callgraph,"",@"SHT_CUDA_CALLGRAPH"
	.align	4
	.sectionentsize	8
	.align		4
        /*0000*/ 	.word	0x00000000
	.align		4
        /*0004*/ 	.word	0xffffffff
	.align		4
        /*0008*/ 	.word	0x00000000
	.align		4
        /*000c*/ 	.word	0xfffffffe
	.align		4
        /*0010*/ 	.word	0x00000000
	.align		4
        /*0014*/ 	.word	0xfffffffd
	.align		4
        /*0018*/ 	.word	0x00000000
	.align		4
        /*001c*/ 	.word	0xfffffffc


//--------------------- .nv.constant4             --------------------------
	.section	.nv.constant4,"a",@progbits
	.align	8
	.align		8
.nv.constant4:
        /*0000*/ 	.dword	_$_str
	.align		8
        /*0008*/ 	.dword	_$_str_$_2


//--------------------- .text.triton_poi_fused__native_batch_norm_legit_no_training_relu_25 --------------------------
	.section	.text.triton_poi_fused__native_batch_norm_legit_no_training_relu_25,"ax",@progbits
	.align	128
        .global         triton_poi_fused__native_batch_norm_legit_no_training_relu_25
        .type           triton_poi_fused__native_batch_norm_legit_no_training_relu_25,@function
        .size           triton_poi_fused__native_batch_norm_legit_no_training_relu_25,(.L_x_1 - triton_poi_fused__native_batch_norm_legit_no_training_relu_25)
        .other          triton_poi_fused__native_batch_norm_legit_no_training_relu_25,@"STO_CUDA_ENTRY STV_DEFAULT"
triton_poi_fused__native_batch_norm_legit_no_training_relu_25:
.text.triton_poi_fused__native_batch_norm_legit_no_training_relu_25:
[----:B------:R-:W0:Y:S01]  /*0000*/  LDC R1, c[0x0][0x28] ;  /* 0x00000a00ff017b82 */ /* 0x000e220000000800 */
[----:B------:R-:W1:Y:S07]  /*0010*/  S2R R0, SR_TID.X ;  /* 0x0000000000007919 */ /* 0x000e6e0000002100 */
[----:B------:R-:W2:Y:S01]  /*0020*/  LDC.64 R8, c[0x0][0x220] ;  /* 0x00008800ff087b82 */ /* 0x000ea20000000a00 */
[----:B------:R-:W-:Y:S01]  /*0030*/  HFMA2.MMA R14, -RZ, RZ, 0, 0 ;  /* 0x00000000ff0e7435 */ /* 0x000fe200000001ff */
[----:B------:R-:W-:Y:S01]  /*0040*/  ULDC.64 UR4, c[0x0][0x208] ;  /* 0x0000820000047ab9 */ /* 0x000fe20000000a00 */
[----:B------:R-:W3:Y:S05]  /*0050*/  S2R R3, SR_CTAID.X ;  /* 0x0000000000037919 */ /* 0x000eea0000002500 */
[----:B------:R-:W4:Y:S08]  /*0060*/  LDC.64 R4, c[0x0][0x210] ;  /* 0x00008400ff047b82 */ /* 0x000f300000000a00 */
[----:B------:R-:W5:Y:S08]  /*0070*/  LDC.64 R6, c[0x0][0x218] ;  /* 0x00008600ff067b82 */ /* 0x000f700000000a00 */
[----:B------:R-:W5:Y:S01]  /*0080*/  LDC.64 R10, c[0x0][0x228] ;  /* 0x00008a00ff0a7b82 */ /* 0x000f620000000a00 */
[----:B-1----:R-:W-:-:S07]  /*0090*/  LOP3.LUT R0, R0, 0x7f, RZ, 0xc0, !PT ;  /* 0x0000007f00007812 */ /* 0x002fce00078ec0ff */
[----:B------:R-:W1:Y:S01]  /*00a0*/  LDC.64 R12, c[0x0][0x230] ;  /* 0x00008c00ff0c7b82 */ /* 0x000e620000000a00 */
[----:B---3--:R-:W-:-:S04]  /*00b0*/  LEA R0, R3, R0, 0x7 ;  /* 0x0000000003007211 */ /* 0x008fc800078e38ff */
[C---:B------:R-:W-:Y:S01]  /*00c0*/  ISETP.GE.AND P0, PT, R0.reuse, 0x2400, PT ;  /* 0x000024000000780c */ /* 0x040fe20003f06270 */
[----:B------:R-:W-:-:S05]  /*00d0*/  IMAD.HI R2, R0, 0x38e38e39, RZ ;  /* 0x38e38e3900027827 */ /* 0x000fca00078e02ff */
[----:B------:R-:W-:-:S04]  /*00e0*/  SHF.R.U32.HI R3, RZ, 0x1f, R2 ;  /* 0x0000001fff037819 */ /* 0x000fc80000011602 */
[----:B------:R-:W-:-:S05]  /*00f0*/  LEA.HI.SX32 R3, R2, R3, 0x19 ;  /* 0x0000000302037211 */ /* 0x000fca00078fcaff */
[----:B------:R-:W-:-:S04]  /*0100*/  IMAD R15, R3, -0x240, R0 ;  /* 0xfffffdc0030f7824 */ /* 0x000fc800078e0200 */
[----:B--2---:R-:W-:-:S05]  /*0110*/  IMAD.WIDE R8, R15, 0x4, R8 ;  /* 0x000000040f087825 */ /* 0x004fca00078e0208 */
[----:B------:R2:W3:Y:S01]  /*0120*/  @!P0 LDG.E.EL R14, desc[UR4][R8.64] ;  /* 0x00000004080e8981 */ /* 0x0004e2000c2e1900 */
[----:B------:R-:W-:Y:S01]  /*0130*/  CS2R R2, SRZ ;  /* 0x0000000000027805 */ /* 0x000fe2000001ff00 */
[----:B----4-:R-:W-:-:S04]  /*0140*/  IMAD.WIDE R4, R0, 0x4, R4 ;  /* 0x0000000400047825 */ /* 0x010fc800078e0204 */
[C---:B-----5:R-:W-:Y:S01]  /*0150*/  IMAD.WIDE R6, R15.reuse, 0x4, R6 ;  /* 0x000000040f067825 */ /* 0x060fe200078e0206 */
[----:B------:R4:W5:Y:S03]  /*0160*/  @!P0 LDG.E R2, desc[UR4][R4.64] ;  /* 0x0000000404028981 */ /* 0x000966000c1e1900 */
[C---:B0-2---:R-:W-:Y:S01]  /*0170*/  IMAD.WIDE R8, R15.reuse, 0x4, R10 ;  /* 0x000000040f087825 */ /* 0x045fe200078e020a */
[----:B------:R0:W5:Y:S03]  /*0180*/  @!P0 LDG.E.EL R3, desc[UR4][R6.64] ;  /* 0x0000000406038981 */ /* 0x000166000c2e1900 */
[----:B-1----:R-:W-:Y:S01]  /*0190*/  IMAD.WIDE R10, R15, 0x4, R12 ;  /* 0x000000040f0a7825 */ /* 0x002fe200078e020c */
[----:B------:R-:W-:Y:S01]  /*01a0*/  CS2R R12, SRZ ;  /* 0x00000000000c7805 */ /* 0x000fe2000001ff00 */
[----:B----4-:R-:W1:Y:S05]  /*01b0*/  LDC.64 R4, c[0x0][0x238] ;  /* 0x00008e00ff047b82 */ /* 0x010e6a0000000a00 */
[----:B------:R-:W2:Y:S04]  /*01c0*/  @!P0 LDG.E.EL R12, desc[UR4][R8.64] ;  /* 0x00000004080c8981 */ /* 0x000ea8000c2e1900 */
[----:B------:R-:W2:Y:S01]  /*01d0*/  @!P0 LDG.E.EL R13, desc[UR4][R10.64] ;  /* 0x000000040a0d8981 */ /* 0x000ea2000c2e1900 */
[----:B0-----:R-:W-:Y:S01]  /*01e0*/  MOV R6, 0x3e800000 ;  /* 0x3e80000000067802 */ /* 0x001fe20000000f00 */
[----:B---3--:R-:W-:-:S04]  /*01f0*/  FADD R14, R14, 9.9999997473787516356e-06 ;  /* 0x3727c5ac0e0e7421 */ /* 0x008fc80000000000 */
[----:B------:R-:W0:Y:S01]  /*0200*/  MUFU.SQRT R15, R14 ;  /* 0x0000000e000f7308 */ /* 0x000e220000002000 */
[----:B-----5:R-:W-:Y:S01]  /*0210*/  FADD R2, -R3, R2 ;  /* 0x0000000203027221 */ /* 0x020fe20000000100 */
[C---:B0-----:R-:W-:Y:S02]  /*0220*/  FSETP.GT.AND P1, PT, R15.reuse, 8.50705917302346158658e+37, PT ;  /* 0x7e8000000f00780b */ /* 0x041fe40003f24000 */
[----:B------:R-:W-:Y:S02]  /*0230*/  FSETP.GEU.AND P2, PT, R15, 1.175494350822287508e-38, PT ;  /* 0x008000000f00780b */ /* 0x000fe40003f4e000 */
[----:B------:R-:W-:-:S09]  /*0240*/  FSEL R6, R6, 1, P1 ;  /* 0x3f80000006067808 */ /* 0x000fd20000800000 */
[----:B------:R-:W-:Y:S02]  /*0250*/  @P1 FMUL R15, R15, 0.25 ;  /* 0x3e8000000f0f1820 */ /* 0x000fe40000400000 */
[----:B------:R-:W-:Y:S02]  /*0260*/  @!P2 FMUL R6, R6, 16777216 ;  /* 0x4b8000000606a820 */ /* 0x000fe40000400000 */
[----:B------:R-:W-:-:S06]  /*0270*/  @!P2 FMUL R15, R15, 16777216 ;  /* 0x4b8000000f0fa820 */ /* 0x000fcc0000400000 */
[----:B------:R-:W0:Y:S02]  /*0280*/  MUFU.RCP R15, R15 ;  /* 0x0000000f000f7308 */ /* 0x000e240000001000 */
[----:B0-----:R-:W-:-:S04]  /*0290*/  FMUL R3, R15, R6 ;  /* 0x000000060f037220 */ /* 0x001fc80000400000 */
[----:B------:R-:W-:-:S04]  /*02a0*/  FMUL R2, R2, R3 ;  /* 0x0000000302027220 */ /* 0x000fc80000400000 */
[----:B--2---:R-:W-:Y:S01]  /*02b0*/  FFMA R12, R2, R12, R13 ;  /* 0x0000000c020c7223 */ /* 0x004fe2000000000d */
[----:B-1----:R-:W-:-:S04]  /*02c0*/  IMAD.WIDE R2, R0, 0x4, R4 ;  /* 0x0000000400027825 */ /* 0x002fc800078e0204 */
[----:B------:R-:W-:-:S04]  /*02d0*/  FSETP.GEU.AND P1, PT, R12, RZ, PT ;  /* 0x000000ff0c00720b */ /* 0x000fc80003f2e000 */
[----:B------:R-:W-:Y:S01]  /*02e0*/  FSEL R5, R12, RZ, P1 ;  /* 0x000000ff0c057208 */ /* 0x000fe20000800000 */
[----:B------:R-:W-:Y:S08]  /*02f0*/  @P0 EXIT ;  /* 0x000000000000094d */ /* 0x000ff00003800000 */
[----:B------:R-:W-:Y:S01]  /*0300*/  STG.E desc[UR4][R2.64], R5 ;  /* 0x0000000502007986 */ /* 0x000fe2000c101904 */
[----:B------:R-:W-:Y:S05]  /*0310*/  EXIT ;  /* 0x000000000000794d */ /* 0x000fea0003800000 */
.L_x_0:
[----:B------:R-:W-:-:S00]  /*0320*/  BRA `(.L_x_0) ;  /* 0xfffffffc00fc7947 */ /* 0x000fc0000383ffff */
[----:B------:R-:W-:-:S00]  /*0330*/  NOP ;  /* 0x0000000000007918 */ /* 0x000fc00000000000 */
        /* <DEDUP_REMOVED lines=12> */
.L_x_1:


//--------------------- .nv.global.init           --------------------------
	.section	.nv.global.init,"aw",@progbits
.nv.global.init:
	.type		_$_str,@object
	.size		_$_str,(_$_str_$_2 - _$_str)
_$_str:
        /*0000*/ 	.byte	0x5f, 0x5f, 0x43, 0x55, 0x44, 0x41, 0x5f, 0x46, 0x54, 0x5a, 0x00
	.type		_$_str_$_2,@object
	.size		_$_str_$_2,(.L_1 - _$_str_$_2)
_$_str_$_2:
        /*000b*/ 	.byte	0x5f, 0x5f, 0x43, 0x55, 0x44, 0x41, 0x5f, 0x50, 0x52, 0x45, 0x43, 0x5f, 0x53, 0x51, 0x52, 0x54
        /*001b*/ 	.byte	0x00
.L_1:


//--------------------- .nv.constant0.triton_poi_fused__native_batch_norm_legit_no_training_relu_25 --------------------------
	.section	.nv.constant0.triton_poi_fused__native_batch_norm_legit_no_training_relu_25,"a",@progbits
	.sectionflags	@""
	.align	4
.nv.constant0.triton_poi_fused__native_batch_norm_legit_no_training_relu_25:
	.zero		580
